//
// Generated by NVIDIA NVVM Compiler
//
// Compiler Build ID: CL-36424714
// Cuda compilation tools, release 13.0, V13.0.88
// Based on NVVM 20.0.0
//

.version 9.0
.target sm_100
.address_size 64

	// .globl	_Z17leaky_relu_kernelPKfPfi

.visible .entry _Z17leaky_relu_kernelPKfPfi(
	.param .u64 .ptr .align 1 _Z17leaky_relu_kernelPKfPfi_param_0,
	.param .u64 .ptr .align 1 _Z17leaky_relu_kernelPKfPfi_param_1,
	.param .u32 _Z17leaky_relu_kernelPKfPfi_param_2
)
{
	.reg .pred 	%p<3>;
	.reg .b32 	%r<6>;
	.reg .b32 	%f<3>;
	.reg .b64 	%rd<11>;

	ld.param.u64 	%rd2, [_Z17leaky_relu_kernelPKfPfi_param_0];
	ld.param.u64 	%rd3, [_Z17leaky_relu_kernelPKfPfi_param_1];
	ld.param.u32 	%r2, [_Z17leaky_relu_kernelPKfPfi_param_2];
	cvta.to.global.u64 	%rd1, %rd3;
	mov.u32 	%r3, %ctaid.x;
	mov.u32 	%r4, %ntid.x;
	mov.u32 	%r5, %tid.x;
	mad.lo.s32 	%r1, %r3, %r4, %r5;
	setp.ge.s32 	%p1, %r1, %r2;
	@%p1 bra 	$L__BB0_4;
	cvta.to.global.u64 	%rd4, %rd2;
	mul.wide.u32 	%rd5, %r1, 4;
	add.s64 	%rd6, %rd4, %rd5;
	ld.global.f32 	%f1, [%rd6];
	setp.geu.f32 	%p2, %f1, 0f00000000;
	@%p2 bra 	$L__BB0_3;
	mul.f32 	%f2, %f1, 0f3C23D70A;
	add.s64 	%rd10, %rd1, %rd5;
	st.global.f32 	[%rd10], %f2;
	bra.uni 	$L__BB0_4;
$L__BB0_3:
	add.s64 	%rd8, %rd1, %rd5;
	st.global.f32 	[%rd8], %f1;
$L__BB0_4:
	ret;

}


// ===== COMPILED SASS (sm_100) =====

	.target	sm_100

	.elftype	@"ET_EXEC"


//--------------------- .note.nv.tkinfo           --------------------------
	.section	.note.nv.tkinfo,"",@"SHT_NOTE"
	.sectionflags	@"SHF_NOTE_NV_TKINFO"
	.tkinfo
        /*0018*/ 	.word	0x00000002
        /*0030*/ 	.string	""
        /*0030*/ 	.string	"ptxas"
        /*0030*/ 	.string	"Cuda compilation tools, release 13.0, V13.0.88"
        /*0030*/ 	.string	"Build cuda_13.0.r13.0/compiler.36424714_0"
        /*0030*/ 	.string	"-arch sm_100 -m 64 "



//--------------------- .note.nv.cuinfo           --------------------------
	.section	.note.nv.cuinfo,"",@"SHT_NOTE"
	.sectionflags	@"SHF_NOTE_NV_CUINFO"
        /*0018*/ 	.short	0x0002
        /*001a*/ 	.short	0x0064
        /*001c*/ 	.short	0x0082
	.zero		2


//--------------------- .nv.info                  --------------------------
	.section	.nv.info,"",@"SHT_CUDA_INFO"
	.align	4


	//----- nvinfo : EIATTR_REGCOUNT
	.align		4
        /*0000*/ 	.byte	0x04, 0x2f
        /*0002*/ 	.short	(.L_1 - .L_0)
	.align		4
.L_0:
        /*0004*/ 	.word	index@(_Z17leaky_relu_kernelPKfPfi)
        /*0008*/ 	.word	0x0000000e


	//----- nvinfo : EIATTR_FRAME_SIZE
	.align		4
.L_1:
        /*000c*/ 	.byte	0x04, 0x11
        /*000e*/ 	.short	(.L_3 - .L_2)
	.align		4
.L_2:
        /*0010*/ 	.word	index@(_Z17leaky_relu_kernelPKfPfi)
        /*0014*/ 	.word	0x00000000


	//----- nvinfo : EIATTR_MIN_STACK_SIZE
	.align		4
.L_3:
        /*0018*/ 	.byte	0x04, 0x12
        /*001a*/ 	.short	(.L_5 - .L_4)
	.align		4
.L_4:
        /*001c*/ 	.word	index@(_Z17leaky_relu_kernelPKfPfi)
        /*0020*/ 	.word	0x00000000
.L_5:


//--------------------- .nv.compat                --------------------------
	.section	.nv.compat,"",@"SHT_CUDA_COMPAT_INFO"
	.align	4
        /*0000*/ 	.byte	0x02, 0x09, 0x00, 0x00, 0x02, 0x02, 0x01, 0x00, 0x02, 0x05, 0x05, 0x00, 0x03, 0x07, 0x01, 0x01
        /*0010*/ 	.byte	0x02, 0x03, 0x00, 0x00, 0x02, 0x06, 0x01, 0x00, 0x04, 0x0b, 0x08, 0x00, 0x09, 0x00, 0x00, 0x00
        /*0020*/ 	.byte	0x00, 0x00, 0x00, 0x00


//--------------------- .nv.info._Z17leaky_relu_kernelPKfPfi --------------------------
	.section	.nv.info._Z17leaky_relu_kernelPKfPfi,"",@"SHT_CUDA_INFO"
	.sectionflags	@""
	.align	4


	//----- nvinfo : EIATTR_CUDA_API_VERSION
	.align		4
        /*0000*/ 	.byte	0x04, 0x37
        /*0002*/ 	.short	(.L_7 - .L_6)
.L_6:
        /*0004*/ 	.word	0x00000082


	//----- nvinfo : EIATTR_KPARAM_INFO
	.align		4
.L_7:
        /*0008*/ 	.byte	0x04, 0x17
        /*000a*/ 	.short	(.L_9 - .L_8)
.L_8:
        /*000c*/ 	.word	0x00000000
        /*0010*/ 	.short	0x0002
        /*0012*/ 	.short	0x0010
        /*0014*/ 	.byte	0x00, 0xf0, 0x11, 0x00


	//----- nvinfo : EIATTR_KPARAM_INFO
	.align		4
.L_9:
        /*0018*/ 	.byte	0x04, 0x17
        /*001a*/ 	.short	(.L_11 - .L_10)
.L_10:
        /*001c*/ 	.word	0x00000000
        /*0020*/ 	.short	0x0001
        /*0022*/ 	.short	0x0008
        /*0024*/ 	.byte	0x00, 0xf5, 0x21, 0x00


	//----- nvinfo : EIATTR_KPARAM_INFO
	.align		4
.L_11:
        /*0028*/ 	.byte	0x04, 0x17
        /*002a*/ 	.short	(.L_13 - .L_12)
.L_12:
        /*002c*/ 	.word	0x00000000
        /*0030*/ 	.short	0x0000
        /*0032*/ 	.short	0x0000
        /*0034*/ 	.byte	0x00, 0xf5, 0x21, 0x00


	//----- nvinfo : EIATTR_SPARSE_MMA_MASK
	.align		4
.L_13:
        /*0038*/ 	.byte	0x03, 0x50
        /*003a*/ 	.short	0x0000


	//----- nvinfo : EIATTR_MAXREG_COUNT
	.align		4
        /*003c*/ 	.byte	0x03, 0x1b
        /*003e*/ 	.short	0x00ff


	//----- nvinfo : EIATTR_MERCURY_ISA_VERSION
	.align		4
        /*0040*/ 	.byte	0x03, 0x5f
        /*0042*/ 	.short	0x0101


	//----- nvinfo : EIATTR_VRC_CTA_INIT_COUNT
	.align		4
        /*0044*/ 	.byte	0x02, 0x4a
	.zero		1
	.zero		1


	//----- nvinfo : EIATTR_EXIT_INSTR_OFFSETS
	.align		4
        /*0048*/ 	.byte	0x04, 0x1c
        /*004a*/ 	.short	(.L_15 - .L_14)


	//   ....[0]....
.L_14:
        /*004c*/ 	.word	0x00000070


	//   ....[1]....
        /*0050*/ 	.word	0x00000110


	//   ....[2]....
        /*0054*/ 	.word	0x00000150


	//----- nvinfo : EIATTR_CBANK_PARAM_SIZE
	.align		4
.L_15:
        /*0058*/ 	.byte	0x03, 0x19
        /*005a*/ 	.short	0x0014


	//----- nvinfo : EIATTR_PARAM_CBANK
	.align		4
        /*005c*/ 	.byte	0x04, 0x0a
        /*005e*/ 	.short	(.L_17 - .L_16)
	.align		4
.L_16:
        /*0060*/ 	.word	index@(.nv.constant0._Z17leaky_relu_kernelPKfPfi)
        /*0064*/ 	.short	0x0380
        /*0066*/ 	.short	0x0014


	//----- nvinfo : EIATTR_SW_WAR
	.align		4
.L_17:
        /*0068*/ 	.byte	0x04, 0x36
        /*006a*/ 	.short	(.L_19 - .L_18)
.L_18:
        /*006c*/ 	.word	0x00000008
.L_19:


//--------------------- .nv.callgraph             --------------------------
	.section	.nv.callgraph,"",@"SHT_CUDA_CALLGRAPH"
	.align	4
	.sectionentsize	8
	.align		4
        /*0000*/ 	.word	0x00000000
	.align		4
        /*0004*/ 	.word	0xffffffff
	.align		4
        /*0008*/ 	.word	0x00000000
	.align		4
        /*000c*/ 	.word	0xfffffffe
	.align		4
        /*0010*/ 	.word	0x00000000
	.align		4
        /*0014*/ 	.word	0xfffffffd
	.align		4
        /*0018*/ 	.word	0x00000000
	.align		4
        /*001c*/ 	.word	0xfffffffc


//--------------------- .text._Z17leaky_relu_kernelPKfPfi --------------------------
	.section	.text._Z17leaky_relu_kernelPKfPfi,"ax",@progbits
	.align	128
        .global         _Z17leaky_relu_kernelPKfPfi
        .type           _Z17leaky_relu_kernelPKfPfi,@function
        .size           _Z17leaky_relu_kernelPKfPfi,(.L_x_1 - _Z17leaky_relu_kernelPKfPfi)
        .other          _Z17leaky_relu_kernelPKfPfi,@"STO_CUDA_ENTRY STV_DEFAULT"
_Z17leaky_relu_kernelPKfPfi:
.text._Z17leaky_relu_kernelPKfPfi:
[----:B------:R-:W-:Y:S01]  /*0000*/  LDC R1, c[0x0][0x37c] ;  /* 0x0000df00ff017b82 */ /* 0x000fe20000000800 */
[----:B------:R-:W0:Y:S07]  /*0010*/  S2R R0, SR_TID.X ;  /* 0x0000000000007919 */ /* 0x000e2e0000002100 */
[----:B------:R-:W0:Y:S01]  /*0020*/  S2UR UR4, SR_CTAID.X ;  /* 0x00000000000479c3 */ /* 0x000e220000002500 */
[----:B------:R-:W1:Y:S07]  /*0030*/  LDCU UR5, c[0x0][0x390] ;  /* 0x00007200ff0577ac */ /* 0x000e6e0008000800 */
[----:B------:R-:W0:Y:S02]  /*0040*/  LDC R7, c[0x0][0x360] ;  /* 0x0000d800ff077b82 */ /* 0x000e240000000800 */
[----:B0-----:R-:W-:-:S05]  /*0050*/  IMAD R7, R7, UR4, R0 ;  /* 0x0000000407077c24 */ /* 0x001fca000f8e0200 */
[----:B-1----:R-:W-:-:S13]  /*0060*/  ISETP.GE.AND P0, PT, R7, UR5, PT ;  /* 0x0000000507007c0c */ /* 0x002fda000bf06270 */
[----:B------:R-:W-:Y:S05]  /*0070*/  @P0 EXIT ;  /* 0x000000000000094d */ /* 0x000fea0003800000 */
[----:B------:R-:W0:Y:S01]  /*0080*/  LDC.64 R2, c[0x0][0x380] ;  /* 0x0000e000ff027b82 */ /* 0x000e220000000a00 */
[----:B------:R-:W1:Y:S01]  /*0090*/  LDCU.64 UR4, c[0x0][0x358] ;  /* 0x00006b00ff0477ac */ /* 0x000e620008000a00 */
[----:B0-----:R-:W-:-:S05]  /*00a0*/  IMAD.WIDE.U32 R2, R7, 0x4, R2 ;  /* 0x0000000407027825 */ /* 0x001fca00078e0002 */
[----:B-1----:R-:W2:Y:S02]  /*00b0*/  LDG.E R9, desc[UR4][R2.64] ;  /* 0x0000000402097981 */ /* 0x002ea4000c1e1900 */
[----:B--2---:R-:W-:-:S13]  /*00c0*/  FSETP.GEU.AND P0, PT, R9, RZ, PT ;  /* 0x000000ff0900720b */ /* 0x004fda0003f0e000 */
[----:B------:R-:W0:Y:S01]  /*00d0*/  @!P0 LDC.64 R4, c[0x0][0x388] ;  /* 0x0000e200ff048b82 */ /* 0x000e220000000a00 */
[----:B------:R-:W-:Y:S01]  /*00e0*/  @!P0 FMUL R11, R9, 0.0099999997764825820923 ;  /* 0x3c23d70a090b8820 */ /* 0x000fe20000400000 */
[----:B0-----:R-:W-:-:S05]  /*00f0*/  @!P0 IMAD.WIDE.U32 R4, R7, 0x4, R4 ;  /* 0x0000000407048825 */ /* 0x001fca00078e0004 */
[----:B------:R0:W-:Y:S01]  /*0100*/  @!P0 STG.E desc[UR4][R4.64], R11 ;  /* 0x0000000b04008986 */ /* 0x0001e2000c101904 */
[----:B------:R-:W-:Y:S05]  /*0110*/  @!P0 EXIT ;  /* 0x000000000000894d */ /* 0x000fea0003800000 */
[----:B------:R-:W1:Y:S02]  /*0120*/  LDC.64 R2, c[0x0][0x388] ;  /* 0x0000e200ff027b82 */ /* 0x000e640000000a00 */
[----:B-1----:R-:W-:-:S05]  /*0130*/  IMAD.WIDE.U32 R2, R7, 0x4, R2 ;  /* 0x0000000407027825 */ /* 0x002fca00078e0002 */
[----:B------:R-:W-:Y:S01]  /*0140*/  STG.E desc[UR4][R2.64], R9 ;  /* 0x0000000902007986 */ /* 0x000fe2000c101904 */
[----:B------:R-:W-:Y:S05]  /*0150*/  EXIT ;  /* 0x000000000000794d */ /* 0x000fea0003800000 */
.L_x_0:
[----:B------:R-:W-:-:S00]  /*0160*/  BRA `(.L_x_0) ;  /* 0xfffffffc00fc7947 */ /* 0x000fc0000383ffff */
[----:B------:R-:W-:-:S00]  /*0170*/  NOP ;  /* 0x0000000000007918 */ /* 0x000fc00000000000 */
        /* <DEDUP_REMOVED lines=8> */
.L_x_1:


//--------------------- .nv.shared.reserved.0     --------------------------
	.section	.nv.shared.reserved.0,"aw",@nobits
	.weak		__nv_reservedSMEM_offset_0_alias
	.size		__nv_reservedSMEM_offset_0_alias, 0, 64
	.other		__nv_reservedSMEM_offset_0_alias,@"STO_CUDA_RESERVED_SHARED STV_DEFAULT"
__nv_reservedSMEM_offset_0_alias:
	.zero		0
	.zero		64


//--------------------- .nv.constant0._Z17leaky_relu_kernelPKfPfi --------------------------
	.section	.nv.constant0._Z17leaky_relu_kernelPKfPfi,"a",@progbits
	.sectionflags	@""
	.align	4
.nv.constant0._Z17leaky_relu_kernelPKfPfi:
	.zero		916


//--------------------- SYMBOLS --------------------------

	.type		.nv.reservedSmem.offset0,@object
	.size		.nv.reservedSmem.offset0,0x4
